	.headerflags	@"EF_CUDA_TEXMODE_UNIFIED EF_CUDA_64BIT_ADDRESS EF_CUDA_ACCELERATORS EF_CUDA_SM90 EF_CUDA_VIRTUAL_SM(EF_CUDA_SM90)"
	.elftype	@"ET_EXEC"


//--------------------- .nv.info                  --------------------------
	.section	.nv.info,"",@"SHT_CUDA_INFO"
	.align	4


	//----- nvinfo : EIATTR_REGCOUNT
	.align		4
        /*0000*/ 	.byte	0x04, 0x2f
        /*0002*/ 	.short	(.L_1 - .L_0)
	.align		4
.L_0:
        /*0004*/ 	.word	index@(triton_poi_fused_max_pool2d_with_indices_3)
        /*0008*/ 	.word	0x0000001e


	//----- nvinfo : EIATTR_MIN_STACK_SIZE
	.align		4
.L_1:
        /*000c*/ 	.byte	0x04, 0x12
        /*000e*/ 	.short	(.L_3 - .L_2)
	.align		4
.L_2:
        /*0010*/ 	.word	index@(triton_poi_fused_max_pool2d_with_indices_3)
        /*0014*/ 	.word	0x00000000


	//----- nvinfo : EIATTR_FRAME_SIZE
	.align		4
.L_3:
        /*0018*/ 	.byte	0x04, 0x11
        /*001a*/ 	.short	(.L_5 - .L_4)
	.align		4
.L_4:
        /*001c*/ 	.word	index@(triton_poi_fused_max_pool2d_with_indices_3)
        /*0020*/ 	.word	0x00000000


	//----- nvinfo : EIATTR_MIN_STACK_SIZE
	.align		4
.L_5:
        /*0024*/ 	.byte	0x04, 0x12
        /*0026*/ 	.short	(.L_7 - .L_6)
	.align		4
.L_6:
        /*0028*/ 	.word	index@(triton_poi_fused_max_pool2d_with_indices_3)
        /*002c*/ 	.word	0x00000000
.L_7:


//--------------------- .nv.info.triton_poi_fused_max_pool2d_with_indices_3 --------------------------
	.section	.nv.info.triton_poi_fused_max_pool2d_with_indices_3,"",@"SHT_CUDA_INFO"
	.sectionflags	@""
	.align	4


	//----- nvinfo : EIATTR_CUDA_API_VERSION
	.align		4
        /*0000*/ 	.byte	0x04, 0x37
        /*0002*/ 	.short	(.L_9 - .L_8)
.L_8:
        /*0004*/ 	.word	0x0000007c


	//----- nvinfo : EIATTR_KPARAM_INFO
	.align		4
.L_9:
        /*0008*/ 	.byte	0x04, 0x17
        /*000a*/ 	.short	(.L_11 - .L_10)
.L_10:
        /*000c*/ 	.word	0x00000000
        /*0010*/ 	.short	0x0002
        /*0012*/ 	.short	0x0010
        /*0014*/ 	.byte	0x00, 0xf0, 0x11, 0x00


	//----- nvinfo : EIATTR_KPARAM_INFO
	.align		4
.L_11:
        /*0018*/ 	.byte	0x04, 0x17
        /*001a*/ 	.short	(.L_13 - .L_12)
.L_12:
        /*001c*/ 	.word	0x00000000
        /*0020*/ 	.short	0x0001
        /*0022*/ 	.short	0x0008
        /*0024*/ 	.byte	0x00, 0xf4, 0x21, 0x00


	//----- nvinfo : EIATTR_KPARAM_INFO
	.align		4
.L_13:
        /*0028*/ 	.byte	0x04, 0x17
        /*002a*/ 	.short	(.L_15 - .L_14)
.L_14:
        /*002c*/ 	.word	0x00000000
        /*0030*/ 	.short	0x0000
        /*0032*/ 	.short	0x0000
        /*0034*/ 	.byte	0x00, 0xf4, 0x21, 0x00


	//----- nvinfo : EIATTR_SPARSE_MMA_MASK
	.align		4
.L_15:
        /*0038*/ 	.byte	0x03, 0x50
        /*003a*/ 	.short	0x0000


	//----- nvinfo : EIATTR_MAXREG_COUNT
	.align		4
        /*003c*/ 	.byte	0x03, 0x1b
        /*003e*/ 	.short	0x00ff


	//----- nvinfo : EIATTR_EXIT_INSTR_OFFSETS
	.align		4
        /*0040*/ 	.byte	0x04, 0x1c
        /*0042*/ 	.short	(.L_17 - .L_16)


	//   ....[0]....
.L_16:
        /*0044*/ 	.word	0x000008d0


	//----- nvinfo : EIATTR_REQNTID
	.align		4
.L_17:
        /*0048*/ 	.byte	0x04, 0x10
        /*004a*/ 	.short	(.L_19 - .L_18)
.L_18:
        /*004c*/ 	.word	0x00000100
        /*0050*/ 	.word	0x00000001
        /*0054*/ 	.word	0x00000001


	//----- nvinfo : EIATTR_CBANK_PARAM_SIZE
	.align		4
.L_19:
        /*0058*/ 	.byte	0x03, 0x19
        /*005a*/ 	.short	0x0014


	//----- nvinfo : EIATTR_PARAM_CBANK
	.align		4
        /*005c*/ 	.byte	0x04, 0x0a
        /*005e*/ 	.short	(.L_21 - .L_20)
	.align		4
.L_20:
        /*0060*/ 	.word	index@(.nv.constant0.triton_poi_fused_max_pool2d_with_indices_3)
        /*0064*/ 	.short	0x0210
        /*0066*/ 	.short	0x0014


	//----- nvinfo : EIATTR_SW_WAR
	.align		4
.L_21:
        /*0068*/ 	.byte	0x04, 0x36
        /*006a*/ 	.short	(.L_23 - .L_22)
.L_22:
        /*006c*/ 	.word	0x00000008
.L_23:


//--------------------- .nv.callgraph             --------------------------
	.section	.nv.callgraph,"",@"SHT_CUDA_CALLGRAPH"
	.align	4
	.sectionentsize	8
	.align		4
        /*0000*/ 	.word	0x00000000
	.align		4
        /*0004*/ 	.word	0xffffffff
	.align		4
        /*0008*/ 	.word	0x00000000
	.align		4
        /*000c*/ 	.word	0xfffffffe
	.align		4
        /*0010*/ 	.word	0x00000000
	.align		4
        /*0014*/ 	.word	0xfffffffd
	.align		4
        /*0018*/ 	.word	0x00000000
	.align		4
        /*001c*/ 	.word	0xfffffffc


//--------------------- .text.triton_poi_fused_max_pool2d_with_indices_3 --------------------------
	.section	.text.triton_poi_fused_max_pool2d_with_indices_3,"ax",@progbits
	.align	128
        .global         triton_poi_fused_max_pool2d_with_indices_3
        .type           triton_poi_fused_max_pool2d_with_indices_3,@function
        .size           triton_poi_fused_max_pool2d_with_indices_3,(.L_x_1 - triton_poi_fused_max_pool2d_with_indices_3)
        .other          triton_poi_fused_max_pool2d_with_indices_3,@"STO_CUDA_ENTRY STV_DEFAULT"
triton_poi_fused_max_pool2d_with_indices_3:
.text.triton_poi_fused_max_pool2d_with_indices_3:
[----:B------:R-:W-:Y:S01]  /*0000*/  LDC R1, c[0x0][0x28] ;  /* 0x00000a00ff017b82 */ /* 0x000fe20000000800 */
[----:B------:R-:W1:Y:S07]  /*0010*/  S2R R0, SR_TID.X ;  /* 0x0000000000007919 */ /* 0x000e6e0000002100 */
[----:B------:R-:W2:Y:S01]  /*0020*/  LDC.64 R4, c[0x0][0x210] ;  /* 0x00008400ff047b82 */ /* 0x000ea20000000a00 */
[----:B------:R-:W-:Y:S01]  /*0030*/  ULDC.64 UR4, c[0x0][0x208] ;  /* 0x0000820000047ab9 */ /* 0x000fe20000000a00 */
[----:B------:R-:W3:Y:S01]  /*0040*/  S2R R11, SR_CTAID.X ;  /* 0x00000000000b7919 */ /* 0x000ee20000002500 */
[----:B-1----:R-:W-:Y:S01]  /*0050*/  IMAD.SHL.U32 R0, R0, 0x2, RZ ;  /* 0x0000000200007824 */ /* 0x002fe200078e00ff */
[----:B---3--:R-:W-:-:S04]  /*0060*/  SHF.R.S32.HI R2, RZ, 0x16, R11 ;  /* 0x00000016ff027819 */ /* 0x008fc8000001140b */
[----:B------:R-:W-:Y:S02]  /*0070*/  LOP3.LUT R0, R0, 0x1fe, RZ, 0xc0, !PT ;  /* 0x000001fe00007812 */ /* 0x000fe400078ec0ff */
[----:B------:R-:W-:-:S03]  /*0080*/  SGXT R2, R2, 0x1 ;  /* 0x000000010202781a */ /* 0x000fc60000000200 */
[----:B------:R-:W-:-:S04]  /*0090*/  IMAD R11, R11, 0x200, R0 ;  /* 0x000002000b0b7824 */ /* 0x000fc800078e0200 */
[C---:B------:R-:W-:Y:S01]  /*00a0*/  VIADD R15, R11.reuse, 0xffffdf80 ;  /* 0xffffdf800b0f7836 */ /* 0x040fe20000000000 */
[CC--:B------:R-:W-:Y:S01]  /*00b0*/  LEA.HI R0, R2.reuse, R11.reuse, RZ, 0x7 ;  /* 0x0000000b02007211 */ /* 0x0c0fe200078f38ff */
[----:B------:R-:W-:Y:S01]  /*00c0*/  VIADD R17, R11, 0xffffe000 ;  /* 0xffffe0000b117836 */ /* 0x000fe20000000000 */
[----:B------:R-:W-:Y:S01]  /*00d0*/  LEA.HI R2, R2, R11, RZ, 0xd ;  /* 0x0000000b02027211 */ /* 0x000fe200078f68ff */
[----:B--2---:R-:W-:Y:S01]  /*00e0*/  IMAD.WIDE R14, R15, 0x4, R4 ;  /* 0x000000040f0e7825 */ /* 0x004fe200078e0204 */
[----:B------:R-:W-:Y:S02]  /*00f0*/  SHF.R.S32.HI R0, RZ, 0x7, R0 ;  /* 0x00000007ff007819 */ /* 0x000fe40000011400 */
[----:B------:R-:W-:Y:S01]  /*0100*/  SHF.R.S32.HI R2, RZ, 0xd, R2 ;  /* 0x0000000dff027819 */ /* 0x000fe20000011402 */
[----:B------:R-:W-:Y:S01]  /*0110*/  IMAD.WIDE R16, R17, 0x4, R4 ;  /* 0x0000000411107825 */ /* 0x000fe200078e0204 */
[----:B------:R-:W-:Y:S02]  /*0120*/  LEA.HI R3, R0, R0, RZ, 0x6 ;  /* 0x0000000000037211 */ /* 0x000fe400078f30ff */
[----:B------:R-:W-:-:S02]  /*0130*/  LEA.HI R6, R2, R2, RZ, 0x6 ;  /* 0x0000000202067211 */ /* 0x000fc400078f30ff */
[----:B------:R-:W-:Y:S02]  /*0140*/  LOP3.LUT R3, R3, 0xffffffc0, RZ, 0xc0, !PT ;  /* 0xffffffc003037812 */ /* 0x000fe400078ec0ff */
[----:B------:R-:W-:Y:S02]  /*0150*/  LOP3.LUT R9, R6, 0xffffffc0, RZ, 0xc0, !PT ;  /* 0xffffffc006097812 */ /* 0x000fe400078ec0ff */
[----:B------:R-:W-:Y:S01]  /*0160*/  CS2R R6, SRZ ;  /* 0x0000000000067805 */ /* 0x000fe2000001ff00 */
[----:B------:R-:W-:Y:S02]  /*0170*/  IMAD.IADD R10, R0, 0x1, -R3 ;  /* 0x00000001000a7824 */ /* 0x000fe400078e0a03 */
[----:B------:R-:W-:Y:S01]  /*0180*/  IMAD.IADD R9, R2, 0x1, -R9 ;  /* 0x0000000102097824 */ /* 0x000fe200078e0a09 */
[----:B------:R-:W-:Y:S02]  /*0190*/  CS2R R2, SRZ ;  /* 0x0000000000027805 */ /* 0x000fe4000001ff00 */
[----:B------:R-:W-:-:S02]  /*01a0*/  ISETP.GT.AND P1, PT, R10, RZ, PT ;  /* 0x000000ff0a00720c */ /* 0x000fc40003f24270 */
[C---:B------:R-:W-:Y:S02]  /*01b0*/  ISETP.GT.AND P0, PT, R10.reuse, -0x1, PT ;  /* 0xffffffff0a00780c */ /* 0x040fe40003f04270 */
[C---:B------:R-:W-:Y:S02]  /*01c0*/  ISETP.GT.AND P3, PT, R9.reuse, RZ, P1 ;  /* 0x000000ff0900720c */ /* 0x040fe40000f64270 */
[----:B------:R-:W-:Y:S01]  /*01d0*/  ISETP.GT.AND P2, PT, R9, RZ, P0 ;  /* 0x000000ff0900720c */ /* 0x000fe20000744270 */
[----:B------:R-:W-:-:S10]  /*01e0*/  VIADD R0, R10, 0x1 ;  /* 0x000000010a007836 */ /* 0x000fd40000000000 */
[----:B------:R-:W2:Y:S04]  /*01f0*/  @P3 LDG.E.64 R2, desc[UR4][R14.64] ;  /* 0x000000040e023981 */ /* 0x000ea8000c1e1b00 */
[----:B------:R1:W3:Y:S01]  /*0200*/  @P2 LDG.E.64 R6, desc[UR4][R16.64] ;  /* 0x0000000410062981 */ /* 0x0002e2000c1e1b00 */
[----:B------:R-:W-:Y:S01]  /*0210*/  ISETP.GE.U32.AND P0, PT, R0, 0x40, PT ;  /* 0x000000400000780c */ /* 0x000fe20003f06070 */
[----:B------:R-:W-:Y:S01]  /*0220*/  VIADD R19, R11, 0xffffe080 ;  /* 0xffffe0800b137836 */ /* 0x000fe20000000000 */
[----:B------:R-:W-:Y:S02]  /*0230*/  CS2R R12, SRZ ;  /* 0x00000000000c7805 */ /* 0x000fe4000001ff00 */
[----:B------:R-:W-:Y:S01]  /*0240*/  ISETP.GT.AND P4, PT, R9, RZ, !P0 ;  /* 0x000000ff0900720c */ /* 0x000fe20004784270 */
[----:B------:R-:W-:-:S12]  /*0250*/  IMAD.WIDE R18, R19, 0x4, R4 ;  /* 0x0000000413127825 */ /* 0x000fd800078e0204 */
[----:B------:R-:W4:Y:S01]  /*0260*/  @P4 LDG.E.64 R12, desc[UR4][R18.64] ;  /* 0x00000004120c4981 */ /* 0x000f22000c1e1b00 */
[----:B------:R-:W-:Y:S01]  /*0270*/  ISETP.GT.AND P1, PT, R9, -0x1, P1 ;  /* 0xffffffff0900780c */ /* 0x000fe20000f24270 */
[----:B------:R-:W-:-:S04]  /*0280*/  VIADD R21, R11, 0xffffff80 ;  /* 0xffffff800b157836 */ /* 0x000fc80000000000 */
[----:B------:R-:W-:-:S04]  /*0290*/  IMAD.WIDE R20, R21, 0x4, R4 ;  /* 0x0000000415147825 */ /* 0x000fc800078e0204 */
[----:B------:R-:W-:Y:S01]  /*02a0*/  IMAD.WIDE R22, R11, 0x4, R4 ;  /* 0x000000040b167825 */ /* 0x000fe200078e0204 */
[----:B------:R-:W-:-:S03]  /*02b0*/  ISETP.GT.AND P0, PT, R9, -0x1, !P0 ;  /* 0xffffffff0900780c */ /* 0x000fc60004704270 */
[----:B------:R-:W-:-:S04]  /*02c0*/  VIADD R27, R11, 0x80 ;  /* 0x000000800b1b7836 */ /* 0x000fc80000000000 */
[----:B------:R-:W-:-:S04]  /*02d0*/  IMAD.WIDE R26, R27, 0x4, R4 ;  /* 0x000000041b1a7825 */ /* 0x000fc800078e0204 */
[----:B------:R-:W-:-:S04]  /*02e0*/  VIADD R25, R11, 0x2000 ;  /* 0x000020000b197836 */ /* 0x000fc80000000000 */
[----:B------:R-:W-:Y:S01]  /*02f0*/  IMAD.WIDE R24, R25, 0x4, R4 ;  /* 0x0000000419187825 */ /* 0x000fe200078e0204 */
[----:B--2---:R-:W-:Y:S02]  /*0300*/  SEL R15, R2, 0xff800000, P3 ;  /* 0xff800000020f7807 */ /* 0x004fe40001800000 */
[----:B-1----:R-:W-:Y:S02]  /*0310*/  SEL R17, R3, 0xff800000, P3 ;  /* 0xff80000003117807 */ /* 0x002fe40001800000 */
[----:B------:R-:W-:Y:S02]  /*0320*/  CS2R R2, SRZ ;  /* 0x0000000000027805 */ /* 0x000fe4000001ff00 */
[----:B---3--:R-:W-:Y:S02]  /*0330*/  SEL R14, R6, 0xff800000, P2 ;  /* 0xff800000060e7807 */ /* 0x008fe40001000000 */
[----:B------:R-:W-:Y:S02]  /*0340*/  SEL R16, R7, 0xff800000, P2 ;  /* 0xff80000007107807 */ /* 0x000fe40001000000 */
[----:B------:R-:W-:Y:S01]  /*0350*/  FSETP.GT.AND P5, PT, R14, R15, PT ;  /* 0x0000000f0e00720b */ /* 0x000fe20003fa4000 */
[----:B------:R1:W2:Y:S01]  /*0360*/  @P1 LDG.E.64 R2, desc[UR4][R20.64] ;  /* 0x0000000414021981 */ /* 0x0002a2000c1e1b00 */
[----:B------:R-:W-:-:S02]  /*0370*/  FSETP.GT.AND P2, PT, R16, R17, PT ;  /* 0x000000111000720b */ /* 0x000fc40003f44000 */
[C---:B------:R-:W-:Y:S02]  /*0380*/  LOP3.LUT R6, R9.reuse, R10, RZ, 0xfc, !PT ;  /* 0x0000000a09067212 */ /* 0x040fe400078efcff */
[----:B------:R-:W-:Y:S02]  /*0390*/  FSETP.NAN.AND P6, PT, R14, R14, PT ;  /* 0x0000000e0e00720b */ /* 0x000fe40003fc8000 */
[----:B------:R-:W-:Y:S02]  /*03a0*/  ISETP.GT.AND P3, PT, R6, -0x1, PT ;  /* 0xffffffff0600780c */ /* 0x000fe40003f64270 */
[----:B------:R-:W-:Y:S01]  /*03b0*/  CS2R R6, SRZ ;  /* 0x0000000000067805 */ /* 0x000fe2000001ff00 */
[----:B-1----:R-:W-:Y:S02]  /*03c0*/  VIADD R21, R9, 0x1 ;  /* 0x0000000109157836 */ /* 0x002fe40000000000 */
[----:B------:R-:W-:Y:S02]  /*03d0*/  @!P5 FSEL R14, R14, R15, P6 ;  /* 0x0000000f0e0ed208 */ /* 0x000fe40003000000 */
[----:B------:R-:W-:-:S04]  /*03e0*/  FSETP.NAN.AND P5, PT, R16, R16, PT ;  /* 0x000000101000720b */ /* 0x000fc80003fa8000 */
[----:B------:R-:W-:Y:S02]  /*03f0*/  @!P2 FSEL R16, R16, R17, P5 ;  /* 0x000000111010a208 */ /* 0x000fe40002800000 */
[----:B----4-:R-:W-:Y:S01]  /*0400*/  SEL R17, R12, 0xff800000, P4 ;  /* 0xff8000000c117807 */ /* 0x010fe20002000000 */
[----:B------:R1:W3:Y:S03]  /*0410*/  @P3 LDG.E.64 R6, desc[UR4][R22.64] ;  /* 0x0000000416063981 */ /* 0x0002e6000c1e1b00 */
[-C--:B------:R-:W-:Y:S02]  /*0420*/  FSETP.NAN.AND P6, PT, R17, R17.reuse, PT ;  /* 0x000000111100720b */ /* 0x080fe40003fc8000 */
[----:B------:R-:W-:Y:S02]  /*0430*/  ISETP.GE.U32.AND P2, PT, R21, 0x40, PT ;  /* 0x000000401500780c */ /* 0x000fe40003f46070 */
[----:B------:R-:W-:-:S02]  /*0440*/  FSETP.GEU.AND P5, PT, R14, R17, PT ;  /* 0x000000110e00720b */ /* 0x000fc40003fae000 */
[----:B------:R-:W-:Y:S02]  /*0450*/  CS2R R8, SRZ ;  /* 0x0000000000087805 */ /* 0x000fe4000001ff00 */
[----:B------:R-:W-:Y:S02]  /*0460*/  SEL R19, R13, 0xff800000, P4 ;  /* 0xff8000000d137807 */ /* 0x000fe40002000000 */
[C---:B------:R-:W-:Y:S01]  /*0470*/  ISETP.GT.AND P4, PT, R10.reuse, RZ, !P2 ;  /* 0x000000ff0a00720c */ /* 0x040fe20005784270 */
[----:B-1----:R-:W-:Y:S01]  /*0480*/  VIADD R23, R11, 0x1f80 ;  /* 0x00001f800b177836 */ /* 0x002fe20000000000 */
[----:B------:R-:W-:Y:S01]  /*0490*/  ISETP.GT.AND P2, PT, R10, -0x1, !P2 ;  /* 0xffffffff0a00780c */ /* 0x000fe20005744270 */
[----:B------:R-:W4:Y:S01]  /*04a0*/  @P0 LDG.E.64 R8, desc[UR4][R26.64] ;  /* 0x000000041a080981 */ /* 0x000f22000c1e1b00 */
[----:B------:R-:W-:Y:S02]  /*04b0*/  @!P6 FSEL R17, R17, R14, !P5 ;  /* 0x0000000e1111e208 */ /* 0x000fe40006800000 */
[----:B------:R-:W-:-:S02]  /*04c0*/  FSETP.NAN.AND P5, PT, R19, R19, PT ;  /* 0x000000131300720b */ /* 0x000fc40003fa8000 */
[----:B------:R-:W-:Y:S01]  /*04d0*/  CS2R R12, SRZ ;  /* 0x00000000000c7805 */ /* 0x000fe2000001ff00 */
[----:B------:R-:W-:Y:S01]  /*04e0*/  IMAD.WIDE R22, R23, 0x4, R4 ;  /* 0x0000000417167825 */ /* 0x000fe200078e0204 */
[----:B------:R-:W-:Y:S02]  /*04f0*/  CS2R R14, SRZ ;  /* 0x00000000000e7805 */ /* 0x000fe4000001ff00 */
[----:B------:R-:W-:Y:S02]  /*0500*/  FSETP.GEU.AND P6, PT, R16, R19, PT ;  /* 0x000000131000720b */ /* 0x000fe40003fce000 */
[----:B------:R-:W-:Y:S01]  /*0510*/  LOP3.LUT R0, R21, R0, RZ, 0xfc, !PT ;  /* 0x0000000015007212 */ /* 0x000fe200078efcff */
[----:B------:R-:W5:Y:S01]  /*0520*/  @P4 LDG.E.64 R12, desc[UR4][R22.64] ;  /* 0x00000004160c4981 */ /* 0x000f62000c1e1b00 */
[----:B------:R-:W-:-:S03]  /*0530*/  VIADD R21, R11, 0x2080 ;  /* 0x000020800b157836 */ /* 0x000fc60000000000 */
[----:B------:R-:W5:Y:S01]  /*0540*/  @P2 LDG.E.64 R14, desc[UR4][R24.64] ;  /* 0x00000004180e2981 */ /* 0x000f62000c1e1b00 */
[----:B------:R-:W-:Y:S02]  /*0550*/  @!P5 FSEL R19, R19, R16, !P6 ;  /* 0x000000101313d208 */ /* 0x000fe40007000000 */
[----:B------:R-:W-:Y:S01]  /*0560*/  ISETP.GE.U32.AND P5, PT, R0, 0x40, PT ;  /* 0x000000400000780c */ /* 0x000fe20003fa6070 */
[----:B------:R-:W-:Y:S01]  /*0570*/  IMAD.WIDE R20, R21, 0x4, R4 ;  /* 0x0000000415147825 */ /* 0x000fe200078e0204 */
[----:B------:R-:W-:-:S11]  /*0580*/  CS2R R4, SRZ ;  /* 0x0000000000047805 */ /* 0x000fd6000001ff00 */
[----:B------:R-:W5:Y:S01]  /*0590*/  @!P5 LDG.E.64 R4, desc[UR4][R20.64] ;  /* 0x000000041404d981 */ /* 0x000f62000c1e1b00 */
[----:B--2---:R-:W-:-:S04]  /*05a0*/  SEL R2, R2, 0xff800000, P1 ;  /* 0xff80000002027807 */ /* 0x004fc80000800000 */
[-C--:B------:R-:W-:Y:S02]  /*05b0*/  FSETP.NAN.AND P6, PT, R2, R2.reuse, PT ;  /* 0x000000020200720b */ /* 0x080fe40003fc8000 */
[----:B------:R-:W-:Y:S02]  /*05c0*/  SEL R0, R3, 0xff800000, P1 ;  /* 0xff80000003007807 */ /* 0x000fe40000800000 */
[----:B------:R-:W-:-:S09]  /*05d0*/  FSETP.GEU.AND P1, PT, R17, R2, PT ;  /* 0x000000021100720b */ /* 0x000fd20003f2e000 */
[----:B------:R-:W-:Y:S02]  /*05e0*/  @!P6 FSEL R2, R2, R17, !P1 ;  /* 0x000000110202e208 */ /* 0x000fe40004800000 */
[-C--:B------:R-:W-:Y:S02]  /*05f0*/  FSETP.NAN.AND P6, PT, R0, R0.reuse, PT ;  /* 0x000000000000720b */ /* 0x080fe40003fc8000 */
[----:B---3--:R-:W-:Y:S02]  /*0600*/  SEL R17, R6, 0xff800000, P3 ;  /* 0xff80000006117807 */ /* 0x008fe40001800000 */
[----:B------:R-:W-:Y:S02]  /*0610*/  SEL R7, R7, 0xff800000, P3 ;  /* 0xff80000007077807 */ /* 0x000fe40001800000 */
[----:B------:R-:W-:Y:S02]  /*0620*/  FSETP.NAN.AND P3, PT, R17, R17, PT ;  /* 0x000000111100720b */ /* 0x000fe40003f68000 */
[----:B------:R-:W-:-:S05]  /*0630*/  FSETP.GEU.AND P1, PT, R19, R0, PT ;  /* 0x000000001300720b */ /* 0x000fca0003f2e000 */
[----:B------:R-:W-:Y:S02]  /*0640*/  @!P6 FSEL R0, R0, R19, !P1 ;  /* 0x000000130000e208 */ /* 0x000fe40004800000 */
[----:B------:R-:W-:Y:S02]  /*0650*/  FSETP.NAN.AND P1, PT, R7, R7, PT ;  /* 0x000000070700720b */ /* 0x000fe40003f28000 */
[----:B------:R-:W-:Y:S02]  /*0660*/  FSETP.GEU.AND P6, PT, R2, R17, PT ;  /* 0x000000110200720b */ /* 0x000fe40003fce000 */
[----:B----4-:R-:W-:Y:S02]  /*0670*/  SEL R8, R8, 0xff800000, P0 ;  /* 0xff80000008087807 */ /* 0x010fe40000000000 */
[----:B------:R-:W-:Y:S02]  /*0680*/  SEL R6, R9, 0xff800000, P0 ;  /* 0xff80000009067807 */ /* 0x000fe40000000000 */
[----:B------:R-:W-:-:S02]  /*0690*/  @!P3 FSEL R17, R17, R2, !P6 ;  /* 0x000000021111b208 */ /* 0x000fc40007000000 */
[----:B------:R-:W-:Y:S01]  /*06a0*/  FSETP.NAN.AND P3, PT, R8, R8, PT ;  /* 0x000000080800720b */ /* 0x000fe20003f68000 */
[----:B------:R-:W1:Y:S01]  /*06b0*/  LDC.64 R2, c[0x0][0x218] ;  /* 0x00008600ff027b82 */ /* 0x000e620000000a00 */
[----:B------:R-:W-:Y:S02]  /*06c0*/  FSETP.NAN.AND P6, PT, R6, R6, PT ;  /* 0x000000060600720b */ /* 0x000fe40003fc8000 */
[----:B------:R-:W-:Y:S02]  /*06d0*/  FSETP.GEU.AND P0, PT, R0, R7, PT ;  /* 0x000000070000720b */ /* 0x000fe40003f0e000 */
[----:B-----5:R-:W-:Y:S02]  /*06e0*/  SEL R9, R12, 0xff800000, P4 ;  /* 0xff8000000c097807 */ /* 0x020fe40002000000 */
[----:B------:R-:W-:Y:S02]  /*06f0*/  SEL R13, R13, 0xff800000, P4 ;  /* 0xff8000000d0d7807 */ /* 0x000fe40002000000 */
[----:B------:R-:W-:-:S02]  /*0700*/  @!P1 FSEL R7, R7, R0, !P0 ;  /* 0x0000000007079208 */ /* 0x000fc40004000000 */
[----:B------:R-:W-:Y:S02]  /*0710*/  SEL R14, R14, 0xff800000, P2 ;  /* 0xff8000000e0e7807 */ /* 0x000fe40001000000 */
[----:B------:R-:W-:Y:S02]  /*0720*/  SEL R0, R15, 0xff800000, P2 ;  /* 0xff8000000f007807 */ /* 0x000fe40001000000 */
[----:B------:R-:W-:Y:S02]  /*0730*/  FSETP.NAN.AND P1, PT, R9, R9, PT ;  /* 0x000000090900720b */ /* 0x000fe40003f28000 */
[----:B------:R-:W-:Y:S02]  /*0740*/  FSETP.NAN.AND P0, PT, R13, R13, PT ;  /* 0x0000000d0d00720b */ /* 0x000fe40003f08000 */
[----:B------:R-:W-:Y:S02]  /*0750*/  FSETP.GEU.AND P2, PT, R17, R8, PT ;  /* 0x000000081100720b */ /* 0x000fe40003f4e000 */
[----:B------:R-:W-:-:S02]  /*0760*/  FSETP.GEU.AND P4, PT, R7, R6, PT ;  /* 0x000000060700720b */ /* 0x000fc40003f8e000 */
[----:B------:R-:W-:Y:S02]  /*0770*/  @!P3 FSEL R8, R8, R17, !P2 ;  /* 0x000000110808b208 */ /* 0x000fe40005000000 */
[----:B------:R-:W-:Y:S02]  /*0780*/  @!P6 FSEL R6, R6, R7, !P4 ;  /* 0x000000070606e208 */ /* 0x000fe40006000000 */
[----:B------:R-:W-:Y:S02]  /*0790*/  FSETP.NAN.AND P2, PT, R14, R14, PT ;  /* 0x0000000e0e00720b */ /* 0x000fe40003f48000 */
[----:B------:R-:W-:Y:S02]  /*07a0*/  FSETP.NAN.AND P3, PT, R0, R0, PT ;  /* 0x000000000000720b */ /* 0x000fe40003f68000 */
[----:B------:R-:W-:Y:S02]  /*07b0*/  FSETP.GEU.AND P4, PT, R8, R9, PT ;  /* 0x000000090800720b */ /* 0x000fe40003f8e000 */
[----:B------:R-:W-:-:S02]  /*07c0*/  FSETP.GEU.AND P6, PT, R6, R13, PT ;  /* 0x0000000d0600720b */ /* 0x000fc40003fce000 */
[----:B------:R-:W-:Y:S02]  /*07d0*/  SEL R4, R4, 0xff800000, !P5 ;  /* 0xff80000004047807 */ /* 0x000fe40006800000 */
[----:B------:R-:W-:Y:S02]  /*07e0*/  SEL R5, R5, 0xff800000, !P5 ;  /* 0xff80000005057807 */ /* 0x000fe40006800000 */
[----:B------:R-:W-:Y:S02]  /*07f0*/  @!P1 FSEL R9, R9, R8, !P4 ;  /* 0x0000000809099208 */ /* 0x000fe40006000000 */
[----:B------:R-:W-:Y:S02]  /*0800*/  @!P0 FSEL R13, R13, R6, !P6 ;  /* 0x000000060d0d8208 */ /* 0x000fe40007000000 */
[----:B------:R-:W-:Y:S02]  /*0810*/  FSETP.NAN.AND P1, PT, R4, R4, PT ;  /* 0x000000040400720b */ /* 0x000fe40003f28000 */
[----:B------:R-:W-:-:S02]  /*0820*/  FSETP.NAN.AND P0, PT, R5, R5, PT ;  /* 0x000000050500720b */ /* 0x000fc40003f08000 */
[----:B------:R-:W-:Y:S02]  /*0830*/  FSETP.GEU.AND P4, PT, R9, R14, PT ;  /* 0x0000000e0900720b */ /* 0x000fe40003f8e000 */
[----:B------:R-:W-:Y:S02]  /*0840*/  FSETP.GEU.AND P5, PT, R13, R0, PT ;  /* 0x000000000d00720b */ /* 0x000fe40003fae000 */
[----:B------:R-:W-:Y:S02]  /*0850*/  @!P2 FSEL R14, R14, R9, !P4 ;  /* 0x000000090e0ea208 */ /* 0x000fe40006000000 */
[----:B------:R-:W-:Y:S02]  /*0860*/  @!P3 FSEL R0, R0, R13, !P5 ;  /* 0x0000000d0000b208 */ /* 0x000fe40006800000 */
[----:B------:R-:W-:Y:S02]  /*0870*/  FSETP.GEU.AND P2, PT, R14, R4, PT ;  /* 0x000000040e00720b */ /* 0x000fe40003f4e000 */
[----:B------:R-:W-:Y:S01]  /*0880*/  FSETP.GEU.AND P3, PT, R0, R5, PT ;  /* 0x000000050000720b */ /* 0x000fe20003f6e000 */
[----:B-1----:R-:W-:Y:S01]  /*0890*/  IMAD.WIDE R2, R11, 0x4, R2 ;  /* 0x000000040b027825 */ /* 0x002fe200078e0202 */
[----:B------:R-:W-:-:S02]  /*08a0*/  @!P1 SEL R4, R4, R14, !P2 ;  /* 0x0000000e04049207 */ /* 0x000fc40005000000 */
[----:B------:R-:W-:-:S05]  /*08b0*/  @!P0 SEL R5, R5, R0, !P3 ;  /* 0x0000000005058207 */ /* 0x000fca0005800000 */
[----:B------:R-:W-:Y:S01]  /*08c0*/  STG.E.64 desc[UR4][R2.64], R4 ;  /* 0x0000000402007986 */ /* 0x000fe2000c101b04 */
[----:B------:R-:W-:Y:S05]  /*08d0*/  EXIT ;  /* 0x000000000000794d */ /* 0x000fea0003800000 */
.L_x_0:
[----:B------:R-:W-:-:S00]  /*08e0*/  BRA `(.L_x_0) ;  /* 0xfffffffc00fc7947 */ /* 0x000fc0000383ffff */
[----:B------:R-:W-:-:S00]  /*08f0*/  NOP ;  /* 0x0000000000007918 */ /* 0x000fc00000000000 */
        /* <DEDUP_REMOVED lines=8> */
.L_x_1:


//--------------------- .nv.constant0.triton_poi_fused_max_pool2d_with_indices_3 --------------------------
	.section	.nv.constant0.triton_poi_fused_max_pool2d_with_indices_3,"a",@progbits
	.sectionflags	@""
	.align	4
.nv.constant0.triton_poi_fused_max_pool2d_with_indices_3:
	.zero		548
